//
// Generated by NVIDIA NVVM Compiler
//
// Compiler Build ID: CL-36424714
// Cuda compilation tools, release 13.0, V13.0.88
// Based on NVVM 20.0.0
//

.version 9.0
.target sm_100
.address_size 64

	// .globl	_Z6kernelPiS_

.visible .entry _Z6kernelPiS_(
	.param .u64 .ptr .align 1 _Z6kernelPiS__param_0,
	.param .u64 .ptr .align 1 _Z6kernelPiS__param_1
)
{
	.reg .b32 	%r<6>;
	.reg .b64 	%rd<8>;

	ld.param.u64 	%rd1, [_Z6kernelPiS__param_0];
	ld.param.u64 	%rd2, [_Z6kernelPiS__param_1];
	cvta.to.global.u64 	%rd3, %rd1;
	cvta.to.global.u64 	%rd4, %rd2;
	mov.u32 	%r1, %tid.x;
	mov.u32 	%r2, %ctaid.x;
	mov.u32 	%r3, %ntid.x;
	mad.lo.s32 	%r4, %r2, %r3, %r1;
	mul.wide.s32 	%rd5, %r4, 4;
	add.s64 	%rd6, %rd4, %rd5;
	ld.global.u32 	%r5, [%rd6];
	add.s64 	%rd7, %rd3, %rd5;
	st.global.u32 	[%rd7], %r5;
	ret;

}


// ===== COMPILED SASS (sm_100) =====

	.target	sm_100

	.elftype	@"ET_EXEC"


//--------------------- .note.nv.tkinfo           --------------------------
	.section	.note.nv.tkinfo,"",@"SHT_NOTE"
	.sectionflags	@"SHF_NOTE_NV_TKINFO"
	.tkinfo
        /*0018*/ 	.word	0x00000002
        /*0030*/ 	.string	""
        /*0030*/ 	.string	"ptxas"
        /*0030*/ 	.string	"Cuda compilation tools, release 13.0, V13.0.88"
        /*0030*/ 	.string	"Build cuda_13.0.r13.0/compiler.36424714_0"
        /*0030*/ 	.string	"-arch sm_100 -m 64 "



//--------------------- .note.nv.cuinfo           --------------------------
	.section	.note.nv.cuinfo,"",@"SHT_NOTE"
	.sectionflags	@"SHF_NOTE_NV_CUINFO"
        /*0018*/ 	.short	0x0002
        /*001a*/ 	.short	0x0064
        /*001c*/ 	.short	0x0082
	.zero		2


//--------------------- .nv.info                  --------------------------
	.section	.nv.info,"",@"SHT_CUDA_INFO"
	.align	4


	//----- nvinfo : EIATTR_REGCOUNT
	.align		4
        /*0000*/ 	.byte	0x04, 0x2f
        /*0002*/ 	.short	(.L_1 - .L_0)
	.align		4
.L_0:
        /*0004*/ 	.word	index@(_Z6kernelPiS_)
        /*0008*/ 	.word	0x0000000a


	//----- nvinfo : EIATTR_FRAME_SIZE
	.align		4
.L_1:
        /*000c*/ 	.byte	0x04, 0x11
        /*000e*/ 	.short	(.L_3 - .L_2)
	.align		4
.L_2:
        /*0010*/ 	.word	index@(_Z6kernelPiS_)
        /*0014*/ 	.word	0x00000000


	//----- nvinfo : EIATTR_MIN_STACK_SIZE
	.align		4
.L_3:
        /*0018*/ 	.byte	0x04, 0x12
        /*001a*/ 	.short	(.L_5 - .L_4)
	.align		4
.L_4:
        /*001c*/ 	.word	index@(_Z6kernelPiS_)
        /*0020*/ 	.word	0x00000000
.L_5:


//--------------------- .nv.compat                --------------------------
	.section	.nv.compat,"",@"SHT_CUDA_COMPAT_INFO"
	.align	4
        /*0000*/ 	.byte	0x02, 0x09, 0x00, 0x00, 0x02, 0x02, 0x01, 0x00, 0x02, 0x05, 0x05, 0x00, 0x03, 0x07, 0x01, 0x01
        /*0010*/ 	.byte	0x02, 0x03, 0x00, 0x00, 0x02, 0x06, 0x01, 0x00, 0x04, 0x0b, 0x08, 0x00, 0x09, 0x00, 0x00, 0x00
        /*0020*/ 	.byte	0x00, 0x00, 0x00, 0x00


//--------------------- .nv.info._Z6kernelPiS_    --------------------------
	.section	.nv.info._Z6kernelPiS_,"",@"SHT_CUDA_INFO"
	.sectionflags	@""
	.align	4


	//----- nvinfo : EIATTR_CUDA_API_VERSION
	.align		4
        /*0000*/ 	.byte	0x04, 0x37
        /*0002*/ 	.short	(.L_7 - .L_6)
.L_6:
        /*0004*/ 	.word	0x00000082


	//----- nvinfo : EIATTR_KPARAM_INFO
	.align		4
.L_7:
        /*0008*/ 	.byte	0x04, 0x17
        /*000a*/ 	.short	(.L_9 - .L_8)
.L_8:
        /*000c*/ 	.word	0x00000000
        /*0010*/ 	.short	0x0001
        /*0012*/ 	.short	0x0008
        /*0014*/ 	.byte	0x00, 0xf5, 0x21, 0x00


	//----- nvinfo : EIATTR_KPARAM_INFO
	.align		4
.L_9:
        /*0018*/ 	.byte	0x04, 0x17
        /*001a*/ 	.short	(.L_11 - .L_10)
.L_10:
        /*001c*/ 	.word	0x00000000
        /*0020*/ 	.short	0x0000
        /*0022*/ 	.short	0x0000
        /*0024*/ 	.byte	0x00, 0xf5, 0x21, 0x00


	//----- nvinfo : EIATTR_SPARSE_MMA_MASK
	.align		4
.L_11:
        /*0028*/ 	.byte	0x03, 0x50
        /*002a*/ 	.short	0x0000


	//----- nvinfo : EIATTR_MAXREG_COUNT
	.align		4
        /*002c*/ 	.byte	0x03, 0x1b
        /*002e*/ 	.short	0x00ff


	//----- nvinfo : EIATTR_MERCURY_ISA_VERSION
	.align		4
        /*0030*/ 	.byte	0x03, 0x5f
        /*0032*/ 	.short	0x0101


	//----- nvinfo : EIATTR_VRC_CTA_INIT_COUNT
	.align		4
        /*0034*/ 	.byte	0x02, 0x4a
	.zero		1
	.zero		1


	//----- nvinfo : EIATTR_EXIT_INSTR_OFFSETS
	.align		4
        /*0038*/ 	.byte	0x04, 0x1c
        /*003a*/ 	.short	(.L_13 - .L_12)


	//   ....[0]....
.L_12:
        /*003c*/ 	.word	0x000000c0


	//----- nvinfo : EIATTR_CBANK_PARAM_SIZE
	.align		4
.L_13:
        /*0040*/ 	.byte	0x03, 0x19
        /*0042*/ 	.short	0x0010


	//----- nvinfo : EIATTR_PARAM_CBANK
	.align		4
        /*0044*/ 	.byte	0x04, 0x0a
        /*0046*/ 	.short	(.L_15 - .L_14)
	.align		4
.L_14:
        /*0048*/ 	.word	index@(.nv.constant0._Z6kernelPiS_)
        /*004c*/ 	.short	0x0380
        /*004e*/ 	.short	0x0010


	//----- nvinfo : EIATTR_SW_WAR
	.align		4
.L_15:
        /*0050*/ 	.byte	0x04, 0x36
        /*0052*/ 	.short	(.L_17 - .L_16)
.L_16:
        /*0054*/ 	.word	0x00000008
.L_17:


//--------------------- .nv.callgraph             --------------------------
	.section	.nv.callgraph,"",@"SHT_CUDA_CALLGRAPH"
	.align	4
	.sectionentsize	8
	.align		4
        /*0000*/ 	.word	0x00000000
	.align		4
        /*0004*/ 	.word	0xffffffff
	.align		4
        /*0008*/ 	.word	0x00000000
	.align		4
        /*000c*/ 	.word	0xfffffffe
	.align		4
        /*0010*/ 	.word	0x00000000
	.align		4
        /*0014*/ 	.word	0xfffffffd
	.align		4
        /*0018*/ 	.word	0x00000000
	.align		4
        /*001c*/ 	.word	0xfffffffc


//--------------------- .text._Z6kernelPiS_       --------------------------
	.section	.text._Z6kernelPiS_,"ax",@progbits
	.align	128
        .global         _Z6kernelPiS_
        .type           _Z6kernelPiS_,@function
        .size           _Z6kernelPiS_,(.L_x_1 - _Z6kernelPiS_)
        .other          _Z6kernelPiS_,@"STO_CUDA_ENTRY STV_DEFAULT"
_Z6kernelPiS_:
.text._Z6kernelPiS_:
[----:B------:R-:W-:Y:S01]  /*0000*/  LDC R1, c[0x0][0x37c] ;  /* 0x0000df00ff017b82 */ /* 0x000fe20000000800 */
[----:B------:R-:W0:Y:S07]  /*0010*/  S2R R7, SR_TID.X ;  /* 0x0000000000077919 */ /* 0x000e2e0000002100 */
[----:B------:R-:W0:Y:S01]  /*0020*/  S2UR UR6, SR_CTAID.X ;  /* 0x00000000000679c3 */ /* 0x000e220000002500 */
[----:B------:R-:W1:Y:S07]  /*0030*/  LDCU.64 UR4, c[0x0][0x358] ;  /* 0x00006b00ff0477ac */ /* 0x000e6e0008000a00 */
[----:B------:R-:W0:Y:S08]  /*0040*/  LDC R0, c[0x0][0x360] ;  /* 0x0000d800ff007b82 */ /* 0x000e300000000800 */
[----:B------:R-:W2:Y:S08]  /*0050*/  LDC.64 R2, c[0x0][0x388] ;  /* 0x0000e200ff027b82 */ /* 0x000eb00000000a00 */
[----:B------:R-:W3:Y:S01]  /*0060*/  LDC.64 R4, c[0x0][0x380] ;  /* 0x0000e000ff047b82 */ /* 0x000ee20000000a00 */
[----:B0-----:R-:W-:-:S04]  /*0070*/  IMAD R7, R0, UR6, R7 ;  /* 0x0000000600077c24 */ /* 0x001fc8000f8e0207 */
[----:B--2---:R-:W-:-:S06]  /*0080*/  IMAD.WIDE R2, R7, 0x4, R2 ;  /* 0x0000000407027825 */ /* 0x004fcc00078e0202 */
[----:B-1----:R-:W2:Y:S01]  /*0090*/  LDG.E R3, desc[UR4][R2.64] ;  /* 0x0000000402037981 */ /* 0x002ea2000c1e1900 */
[----:B---3--:R-:W-:-:S05]  /*00a0*/  IMAD.WIDE R4, R7, 0x4, R4 ;  /* 0x0000000407047825 */ /* 0x008fca00078e0204 */
[----:B--2---:R-:W-:Y:S01]  /*00b0*/  STG.E desc[UR4][R4.64], R3 ;  /* 0x0000000304007986 */ /* 0x004fe2000c101904 */
[----:B------:R-:W-:Y:S05]  /*00c0*/  EXIT ;  /* 0x000000000000794d */ /* 0x000fea0003800000 */
.L_x_0:
[----:B------:R-:W-:-:S00]  /*00d0*/  BRA `(.L_x_0) ;  /* 0xfffffffc00fc7947 */ /* 0x000fc0000383ffff */
[----:B------:R-:W-:-:S00]  /*00e0*/  NOP ;  /* 0x0000000000007918 */ /* 0x000fc00000000000 */
        /* <DEDUP_REMOVED lines=9> */
.L_x_1:


//--------------------- .nv.shared.reserved.0     --------------------------
	.section	.nv.shared.reserved.0,"aw",@nobits
	.weak		__nv_reservedSMEM_offset_0_alias
	.size		__nv_reservedSMEM_offset_0_alias, 0, 64
	.other		__nv_reservedSMEM_offset_0_alias,@"STO_CUDA_RESERVED_SHARED STV_DEFAULT"
__nv_reservedSMEM_offset_0_alias:
	.zero		0
	.zero		64


//--------------------- .nv.constant0._Z6kernelPiS_ --------------------------
	.section	.nv.constant0._Z6kernelPiS_,"a",@progbits
	.sectionflags	@""
	.align	4
.nv.constant0._Z6kernelPiS_:
	.zero		912


//--------------------- SYMBOLS --------------------------

	.type		.nv.reservedSmem.offset0,@object
	.size		.nv.reservedSmem.offset0,0x4
